//
// Generated by NVIDIA NVVM Compiler
//
// Compiler Build ID: CL-36424714
// Cuda compilation tools, release 13.0, V13.0.88
// Based on NVVM 20.0.0
//

.version 9.0
.target sm_100
.address_size 64

	// .globl	_Z17example2_functionPi
.extern .func  (.param .b32 func_retval0) vprintf
(
	.param .b64 vprintf_param_0,
	.param .b64 vprintf_param_1
)
;
.global .align 1 .b8 $str[80] = {116, 104, 114, 101, 97, 100, 73, 100, 120, 46, 120, 32, 58, 32, 37, 100, 44, 9, 116, 104, 114, 101, 97, 100, 73, 100, 120, 46, 121, 32, 58, 32, 37, 100, 44, 9, 116, 104, 114, 101, 97, 100, 73, 100, 120, 46, 122, 32, 58, 32, 37, 100, 44, 9, 98, 108, 111, 99, 107, 73, 100, 32, 58, 32, 37, 100, 44, 9, 118, 97, 108, 117, 101, 32, 58, 32, 37, 100, 10};

.visible .entry _Z17example2_functionPi(
	.param .u64 .ptr .align 1 _Z17example2_functionPi_param_0
)
{
	.local .align 8 .b8 	__local_depot0[24];
	.reg .b64 	%SP;
	.reg .b64 	%SPL;
	.reg .b32 	%r<20>;
	.reg .b64 	%rd<9>;

	mov.u64 	%SPL, __local_depot0;
	cvta.local.u64 	%SP, %SPL;
	ld.param.u64 	%rd1, [_Z17example2_functionPi_param_0];
	cvta.to.global.u64 	%rd2, %rd1;
	add.u64 	%rd3, %SP, 0;
	add.u64 	%rd4, %SPL, 0;
	mov.u32 	%r1, %tid.x;
	mov.u32 	%r2, %tid.y;
	mov.u32 	%r3, %ntid.x;
	mov.u32 	%r4, %tid.z;
	mov.u32 	%r5, %ntid.y;
	mov.u32 	%r6, %ctaid.x;
	mov.u32 	%r7, %ctaid.y;
	mov.u32 	%r8, %nctaid.x;
	mov.u32 	%r9, %ctaid.z;
	mov.u32 	%r10, %nctaid.y;
	mad.lo.s32 	%r11, %r10, %r9, %r7;
	mad.lo.s32 	%r12, %r11, %r8, %r6;
	mov.u32 	%r13, %ntid.z;
	mad.lo.s32 	%r14, %r12, %r13, %r4;
	mad.lo.s32 	%r15, %r14, %r5, %r2;
	mad.lo.s32 	%r16, %r15, %r3, %r1;
	mul.wide.s32 	%rd5, %r16, 4;
	add.s64 	%rd6, %rd2, %rd5;
	ld.global.u32 	%r17, [%rd6];
	st.local.v2.u32 	[%rd4], {%r1, %r2};
	st.local.v2.u32 	[%rd4+8], {%r4, %r12};
	st.local.u32 	[%rd4+16], %r17;
	mov.u64 	%rd7, $str;
	cvta.global.u64 	%rd8, %rd7;
	{ // callseq 0, 0
	.param .b64 param0;
	st.param.b64 	[param0], %rd8;
	.param .b64 param1;
	st.param.b64 	[param1], %rd3;
	.param .b32 retval0;
	call.uni (retval0), 
	vprintf, 
	(
	param0, 
	param1
	);
	ld.param.b32 	%r18, [retval0];
	} // callseq 0
	ret;

}


// ===== COMPILED SASS (sm_100) =====

	.target	sm_100

	.elftype	@"ET_EXEC"


//--------------------- .note.nv.tkinfo           --------------------------
	.section	.note.nv.tkinfo,"",@"SHT_NOTE"
	.sectionflags	@"SHF_NOTE_NV_TKINFO"
	.tkinfo
        /*0018*/ 	.word	0x00000002
        /*0030*/ 	.string	""
        /*0030*/ 	.string	"ptxas"
        /*0030*/ 	.string	"Cuda compilation tools, release 13.0, V13.0.88"
        /*0030*/ 	.string	"Build cuda_13.0.r13.0/compiler.36424714_0"
        /*0030*/ 	.string	"-arch sm_100 -m 64 "



//--------------------- .note.nv.cuinfo           --------------------------
	.section	.note.nv.cuinfo,"",@"SHT_NOTE"
	.sectionflags	@"SHF_NOTE_NV_CUINFO"
        /*0018*/ 	.short	0x0002
        /*001a*/ 	.short	0x0064
        /*001c*/ 	.short	0x0082
	.zero		2


//--------------------- .nv.info                  --------------------------
	.section	.nv.info,"",@"SHT_CUDA_INFO"
	.align	4


	//----- nvinfo : EIATTR_REGCOUNT
	.align		4
        /*0000*/ 	.byte	0x04, 0x2f
        /*0002*/ 	.short	(.L_2 - .L_1)
	.align		4
.L_1:
        /*0004*/ 	.word	index@(_Z17example2_functionPi)
        /*0008*/ 	.word	0x00000018


	//----- nvinfo : EIATTR_FRAME_SIZE
	.align		4
.L_2:
        /*000c*/ 	.byte	0x04, 0x11
        /*000e*/ 	.short	(.L_4 - .L_3)
	.align		4
.L_3:
        /*0010*/ 	.word	index@(_Z17example2_functionPi)
        /*0014*/ 	.word	0x00000018


	//----- nvinfo : EIATTR_MIN_STACK_SIZE
	.align		4
.L_4:
        /*0018*/ 	.byte	0x04, 0x12
        /*001a*/ 	.short	(.L_6 - .L_5)
	.align		4
.L_5:
        /*001c*/ 	.word	index@(_Z17example2_functionPi)
        /*0020*/ 	.word	0x00000018
.L_6:


//--------------------- .nv.compat                --------------------------
	.section	.nv.compat,"",@"SHT_CUDA_COMPAT_INFO"
	.align	4
        /*0000*/ 	.byte	0x02, 0x09, 0x00, 0x00, 0x02, 0x02, 0x01, 0x00, 0x02, 0x05, 0x05, 0x00, 0x03, 0x07, 0x01, 0x01
        /*0010*/ 	.byte	0x02, 0x03, 0x00, 0x00, 0x02, 0x06, 0x01, 0x00, 0x04, 0x0b, 0x08, 0x00, 0x09, 0x00, 0x00, 0x00
        /*0020*/ 	.byte	0x00, 0x00, 0x00, 0x00


//--------------------- .nv.info._Z17example2_functionPi --------------------------
	.section	.nv.info._Z17example2_functionPi,"",@"SHT_CUDA_INFO"
	.sectionflags	@""
	.align	4


	//----- nvinfo : EIATTR_CUDA_API_VERSION
	.align		4
        /*0000*/ 	.byte	0x04, 0x37
        /*0002*/ 	.short	(.L_8 - .L_7)
.L_7:
        /*0004*/ 	.word	0x00000082


	//----- nvinfo : EIATTR_KPARAM_INFO
	.align		4
.L_8:
        /*0008*/ 	.byte	0x04, 0x17
        /*000a*/ 	.short	(.L_10 - .L_9)
.L_9:
        /*000c*/ 	.word	0x00000000
        /*0010*/ 	.short	0x0000
        /*0012*/ 	.short	0x0000
        /*0014*/ 	.byte	0x00, 0xf5, 0x21, 0x00


	//----- nvinfo : EIATTR_SPARSE_MMA_MASK
	.align		4
.L_10:
        /*0018*/ 	.byte	0x03, 0x50
        /*001a*/ 	.short	0x0000


	//----- nvinfo : EIATTR_MAXREG_COUNT
	.align		4
        /*001c*/ 	.byte	0x03, 0x1b
        /*001e*/ 	.short	0x00ff


	//----- nvinfo : EIATTR_EXTERNS
	.align		4
        /*0020*/ 	.byte	0x04, 0x0f
        /*0022*/ 	.short	(.L_12 - .L_11)


	//   ....[0]....
	.align		4
.L_11:
        /*0024*/ 	.word	index@(vprintf)


	//----- nvinfo : EIATTR_MERCURY_ISA_VERSION
	.align		4
.L_12:
        /*0028*/ 	.byte	0x03, 0x5f
        /*002a*/ 	.short	0x0101


	//----- nvinfo : EIATTR_VRC_CTA_INIT_COUNT
	.align		4
        /*002c*/ 	.byte	0x02, 0x4a
	.zero		1
	.zero		1


	//----- nvinfo : EIATTR_SYSCALL_OFFSETS
	.align		4
        /*0030*/ 	.byte	0x04, 0x46
        /*0032*/ 	.short	(.L_14 - .L_13)


	//   ....[0]....
.L_13:
        /*0034*/ 	.word	0x00000230


	//----- nvinfo : EIATTR_EXIT_INSTR_OFFSETS
	.align		4
.L_14:
        /*0038*/ 	.byte	0x04, 0x1c
        /*003a*/ 	.short	(.L_16 - .L_15)


	//   ....[0]....
.L_15:
        /*003c*/ 	.word	0x00000240


	//----- nvinfo : EIATTR_CBANK_PARAM_SIZE
	.align		4
.L_16:
        /*0040*/ 	.byte	0x03, 0x19
        /*0042*/ 	.short	0x0008


	//----- nvinfo : EIATTR_PARAM_CBANK
	.align		4
        /*0044*/ 	.byte	0x04, 0x0a
        /*0046*/ 	.short	(.L_18 - .L_17)
	.align		4
.L_17:
        /*0048*/ 	.word	index@(.nv.constant0._Z17example2_functionPi)
        /*004c*/ 	.short	0x0380
        /*004e*/ 	.short	0x0008


	//----- nvinfo : EIATTR_SW_WAR
	.align		4
.L_18:
        /*0050*/ 	.byte	0x04, 0x36
        /*0052*/ 	.short	(.L_20 - .L_19)
.L_19:
        /*0054*/ 	.word	0x00000008
.L_20:


//--------------------- .nv.callgraph             --------------------------
	.section	.nv.callgraph,"",@"SHT_CUDA_CALLGRAPH"
	.align	4
	.sectionentsize	8
	.align		4
        /*0000*/ 	.word	0x00000000
	.align		4
        /*0004*/ 	.word	0xffffffff
	.align		4
        /*0008*/ 	.word	index@(_Z17example2_functionPi)
	.align		4
        /*000c*/ 	.word	index@(vprintf)
	.align		4
        /*0010*/ 	.word	0x00000000
	.align		4
        /*0014*/ 	.word	0xfffffffe
	.align		4
        /*0018*/ 	.word	0x00000000
	.align		4
        /*001c*/ 	.word	0xfffffffd
	.align		4
        /*0020*/ 	.word	0x00000000
	.align		4
        /*0024*/ 	.word	0xfffffffc


//--------------------- .nv.constant4             --------------------------
	.section	.nv.constant4,"a",@progbits
	.align	8
	.align		8
.nv.constant4:
        /*0000*/ 	.dword	vprintf
	.align		8
        /*0008*/ 	.dword	$str


//--------------------- .text._Z17example2_functionPi --------------------------
	.section	.text._Z17example2_functionPi,"ax",@progbits
	.align	128
        .global         _Z17example2_functionPi
        .type           _Z17example2_functionPi,@function
        .size           _Z17example2_functionPi,(.L_x_2 - _Z17example2_functionPi)
        .other          _Z17example2_functionPi,@"STO_CUDA_ENTRY STV_DEFAULT"
_Z17example2_functionPi:
.text._Z17example2_functionPi:
[----:B------:R-:W0:Y:S01]  /*0000*/  LDC R1, c[0x0][0x37c] ;  /* 0x0000df00ff017b82 */ /* 0x000e220000000800 */
[----:B------:R-:W1:Y:S01]  /*0010*/  S2R R13, SR_CTAID.Z ;  /* 0x00000000000d7919 */ /* 0x000e620000002700 */
[----:B------:R-:W2:Y:S06]  /*0020*/  LDCU UR6, c[0x0][0x2fc] ;  /* 0x00005f80ff0677ac */ /* 0x000eac0008000800 */
[----:B------:R-:W1:Y:S01]  /*0030*/  S2UR UR5, SR_CTAID.Y ;  /* 0x00000000000579c3 */ /* 0x000e620000002600 */
[----:B0-----:R-:W-:Y:S01]  /*0040*/  IADD3 R1, PT, PT, R1, -0x18, RZ ;  /* 0xffffffe801017810 */ /* 0x001fe20007ffe0ff */
[----:B------:R-:W0:Y:S01]  /*0050*/  S2R R12, SR_TID.Z ;  /* 0x00000000000c7919 */ /* 0x000e220000002300 */
[----:B------:R-:W3:Y:S01]  /*0060*/  LDCU UR7, c[0x0][0x360] ;  /* 0x00006c00ff0777ac */ /* 0x000ee20008000800 */
[----:B------:R-:W4:Y:S01]  /*0070*/  S2R R11, SR_TID.Y ;  /* 0x00000000000b7919 */ /* 0x000f220000002200 */
[----:B------:R-:W4:Y:S03]  /*0080*/  LDCU UR8, c[0x0][0x364] ;  /* 0x00006c80ff0877ac */ /* 0x000f260008000800 */
[----:B------:R-:W5:Y:S01]  /*0090*/  LDC R0, c[0x0][0x370] ;  /* 0x0000dc00ff007b82 */ /* 0x000f620000000800 */
[----:B------:R-:W2:Y:S07]  /*00a0*/  S2R R10, SR_TID.X ;  /* 0x00000000000a7919 */ /* 0x000eae0000002100 */
[----:B------:R-:W1:Y:S01]  /*00b0*/  LDC R4, c[0x0][0x374] ;  /* 0x0000dd00ff047b82 */ /* 0x000e620000000800 */
[----:B------:R-:W0:Y:S07]  /*00c0*/  LDCU UR9, c[0x0][0x368] ;  /* 0x00006d00ff0977ac */ /* 0x000e2e0008000800 */
[----:B------:R-:W5:Y:S08]  /*00d0*/  S2UR UR4, SR_CTAID.X ;  /* 0x00000000000479c3 */ /* 0x000f700000002500 */
[----:B------:R-:W3:Y:S01]  /*00e0*/  LDC.64 R2, c[0x0][0x380] ;  /* 0x0000e000ff027b82 */ /* 0x000ee20000000a00 */
[----:B-1----:R-:W-:-:S04]  /*00f0*/  IMAD R13, R13, R4, UR5 ;  /* 0x000000050d0d7e24 */ /* 0x002fc8000f8e0204 */
[----:B-----5:R-:W-:Y:S01]  /*0100*/  IMAD R13, R13, R0, UR4 ;  /* 0x000000040d0d7e24 */ /* 0x020fe2000f8e0200 */
[----:B------:R-:W1:Y:S03]  /*0110*/  LDCU.64 UR4, c[0x0][0x358] ;  /* 0x00006b00ff0477ac */ /* 0x000e660008000a00 */
[----:B0-----:R-:W-:-:S04]  /*0120*/  IMAD R0, R13, UR9, R12 ;  /* 0x000000090d007c24 */ /* 0x001fc8000f8e020c */
[----:B----4-:R-:W-:Y:S01]  /*0130*/  IMAD R5, R0, UR8, R11 ;  /* 0x0000000800057c24 */ /* 0x010fe2000f8e020b */
[----:B------:R-:W-:Y:S01]  /*0140*/  MOV R0, 0x0 ;  /* 0x0000000000007802 */ /* 0x000fe20000000f00 */
[----:B--2---:R0:W-:Y:S01]  /*0150*/  STL.64 [R1], R10 ;  /* 0x0000000a01007387 */ /* 0x0041e20000100a00 */
[----:B------:R-:W2:Y:S01]  /*0160*/  LDCU.64 UR8, c[0x4][0x8] ;  /* 0x01000100ff0877ac */ /* 0x000ea20008000a00 */
[----:B---3--:R-:W-:-:S04]  /*0170*/  IMAD R5, R5, UR7, R10 ;  /* 0x0000000705057c24 */ /* 0x008fc8000f8e020a */
[----:B------:R-:W-:-:S06]  /*0180*/  IMAD.WIDE R2, R5, 0x4, R2 ;  /* 0x0000000405027825 */ /* 0x000fcc00078e0202 */
[----:B-1----:R-:W3:Y:S01]  /*0190*/  LDG.E R2, desc[UR4][R2.64] ;  /* 0x0000000402027981 */ /* 0x002ee2000c1e1900 */
[----:B------:R-:W1:Y:S01]  /*01a0*/  LDCU UR4, c[0x0][0x2f8] ;  /* 0x00005f00ff0477ac */ /* 0x000e620008000800 */
[----:B------:R0:W4:Y:S02]  /*01b0*/  LDC.64 R8, c[0x4][R0] ;  /* 0x0100000000087b82 */ /* 0x0001240000000a00 */
[----:B------:R0:W-:Y:S01]  /*01c0*/  STL.64 [R1+0x8], R12 ;  /* 0x0000080c01007387 */ /* 0x0001e20000100a00 */
[----:B--2---:R-:W-:Y:S02]  /*01d0*/  MOV R4, UR8 ;  /* 0x0000000800047c02 */ /* 0x004fe40008000f00 */
[----:B------:R-:W-:Y:S02]  /*01e0*/  MOV R5, UR9 ;  /* 0x0000000900057c02 */ /* 0x000fe40008000f00 */
[----:B-1----:R-:W-:-:S04]  /*01f0*/  IADD3 R6, P0, PT, R1, UR4, RZ ;  /* 0x0000000401067c10 */ /* 0x002fc8000ff1e0ff */
[----:B------:R-:W-:Y:S01]  /*0200*/  IADD3.X R7, PT, PT, RZ, UR6, RZ, P0, !PT ;  /* 0x00000006ff077c10 */ /* 0x000fe200087fe4ff */
[----:B---34-:R0:W-:Y:S08]  /*0210*/  STL [R1+0x10], R2 ;  /* 0x0000100201007387 */ /* 0x0181f00000100800 */
[----:B------:R-:W-:-:S07]  /*0220*/  LEPC R20, `(.L_x_0) ;  /* 0x000000001014794e */ /* 0x000fce0000000000 */
[----:B0-----:R-:W-:Y:S05]  /*0230*/  CALL.ABS.NOINC R8 ;  /* 0x0000000008007343 */ /* 0x001fea0003c00000 */
.L_x_0:
[----:B------:R-:W-:Y:S05]  /*0240*/  EXIT ;  /* 0x000000000000794d */ /* 0x000fea0003800000 */
.L_x_1:
[----:B------:R-:W-:-:S00]  /*0250*/  BRA `(.L_x_1) ;  /* 0xfffffffc00fc7947 */ /* 0x000fc0000383ffff */
[----:B------:R-:W-:-:S00]  /*0260*/  NOP ;  /* 0x0000000000007918 */ /* 0x000fc00000000000 */
        /* <DEDUP_REMOVED lines=9> */
.L_x_2:


//--------------------- .nv.global.init           --------------------------
	.section	.nv.global.init,"aw",@progbits
.nv.global.init:
	.type		$str,@object
	.size		$str,(.L_0 - $str)
$str:
        /*0000*/ 	.byte	0x74, 0x68, 0x72, 0x65, 0x61, 0x64, 0x49, 0x64, 0x78, 0x2e, 0x78, 0x20, 0x3a, 0x20, 0x25, 0x64
        /*0010*/ 	.byte	0x2c, 0x09, 0x74, 0x68, 0x72, 0x65, 0x61, 0x64, 0x49, 0x64, 0x78, 0x2e, 0x79, 0x20, 0x3a, 0x20
        /*0020*/ 	.byte	0x25, 0x64, 0x2c, 0x09, 0x74, 0x68, 0x72, 0x65, 0x61, 0x64, 0x49, 0x64, 0x78, 0x2e, 0x7a, 0x20
        /*0030*/ 	.byte	0x3a, 0x20, 0x25, 0x64, 0x2c, 0x09, 0x62, 0x6c, 0x6f, 0x63, 0x6b, 0x49, 0x64, 0x20, 0x3a, 0x20
        /*0040*/ 	.byte	0x25, 0x64, 0x2c, 0x09, 0x76, 0x61, 0x6c, 0x75, 0x65, 0x20, 0x3a, 0x20, 0x25, 0x64, 0x0a, 0x00
.L_0:


//--------------------- .nv.shared.reserved.0     --------------------------
	.section	.nv.shared.reserved.0,"aw",@nobits
	.weak		__nv_reservedSMEM_offset_0_alias
	.size		__nv_reservedSMEM_offset_0_alias, 0, 64
	.other		__nv_reservedSMEM_offset_0_alias,@"STO_CUDA_RESERVED_SHARED STV_DEFAULT"
__nv_reservedSMEM_offset_0_alias:
	.zero		0
	.zero		64


//--------------------- .nv.constant0._Z17example2_functionPi --------------------------
	.section	.nv.constant0._Z17example2_functionPi,"a",@progbits
	.sectionflags	@""
	.align	4
.nv.constant0._Z17example2_functionPi:
	.zero		904


//--------------------- SYMBOLS --------------------------

	.type		.nv.reservedSmem.offset0,@object
	.size		.nv.reservedSmem.offset0,0x4
	.type		vprintf,@function
